	.headerflags	@"EF_CUDA_TEXMODE_UNIFIED EF_CUDA_64BIT_ADDRESS EF_CUDA_ACCELERATORS EF_CUDA_SM90 EF_CUDA_VIRTUAL_SM(EF_CUDA_SM90)"
	.elftype	@"ET_EXEC"


//--------------------- .nv.info                  --------------------------
	.section	.nv.info,"",@"SHT_CUDA_INFO"
	.align	4


	//----- nvinfo : EIATTR_REGCOUNT
	.align		4
        /*0000*/ 	.byte	0x04, 0x2f
        /*0002*/ 	.short	(.L_3 - .L_2)
	.align		4
.L_2:
        /*0004*/ 	.word	index@(triton_poi_fused__native_batch_norm_legit_no_training_convolution_relu_62)
        /*0008*/ 	.word	0x00000017


	//----- nvinfo : EIATTR_MIN_STACK_SIZE
	.align		4
.L_3:
        /*000c*/ 	.byte	0x04, 0x12
        /*000e*/ 	.short	(.L_5 - .L_4)
	.align		4
.L_4:
        /*0010*/ 	.word	index@(triton_poi_fused__native_batch_norm_legit_no_training_convolution_relu_62)
        /*0014*/ 	.word	0x00000000


	//----- nvinfo : EIATTR_FRAME_SIZE
	.align		4
.L_5:
        /*0018*/ 	.byte	0x04, 0x11
        /*001a*/ 	.short	(.L_7 - .L_6)
	.align		4
.L_6:
        /*001c*/ 	.word	index@(triton_poi_fused__native_batch_norm_legit_no_training_convolution_relu_62)
        /*0020*/ 	.word	0x00000000


	//----- nvinfo : EIATTR_MIN_STACK_SIZE
	.align		4
.L_7:
        /*0024*/ 	.byte	0x04, 0x12
        /*0026*/ 	.short	(.L_9 - .L_8)
	.align		4
.L_8:
        /*0028*/ 	.word	index@(triton_poi_fused__native_batch_norm_legit_no_training_convolution_relu_62)
        /*002c*/ 	.word	0x00000000
.L_9:


//--------------------- .nv.info.triton_poi_fused__native_batch_norm_legit_no_training_convolution_relu_62 --------------------------
	.section	.nv.info.triton_poi_fused__native_batch_norm_legit_no_training_convolution_relu_62,"",@"SHT_CUDA_INFO"
	.sectionflags	@""
	.align	4


	//----- nvinfo : EIATTR_CUDA_API_VERSION
	.align		4
        /*0000*/ 	.byte	0x04, 0x37
        /*0002*/ 	.short	(.L_11 - .L_10)
.L_10:
        /*0004*/ 	.word	0x0000007c


	//----- nvinfo : EIATTR_KPARAM_INFO
	.align		4
.L_11:
        /*0008*/ 	.byte	0x04, 0x17
        /*000a*/ 	.short	(.L_13 - .L_12)
.L_12:
        /*000c*/ 	.word	0x00000000
        /*0010*/ 	.short	0x0007
        /*0012*/ 	.short	0x0038
        /*0014*/ 	.byte	0x00, 0xf0, 0x11, 0x00


	//----- nvinfo : EIATTR_KPARAM_INFO
	.align		4
.L_13:
        /*0018*/ 	.byte	0x04, 0x17
        /*001a*/ 	.short	(.L_15 - .L_14)
.L_14:
        /*001c*/ 	.word	0x00000000
        /*0020*/ 	.short	0x0006
        /*0022*/ 	.short	0x0030
        /*0024*/ 	.byte	0x00, 0xf4, 0x21, 0x00


	//----- nvinfo : EIATTR_KPARAM_INFO
	.align		4
.L_15:
        /*0028*/ 	.byte	0x04, 0x17
        /*002a*/ 	.short	(.L_17 - .L_16)
.L_16:
        /*002c*/ 	.word	0x00000000
        /*0030*/ 	.short	0x0005
        /*0032*/ 	.short	0x0028
        /*0034*/ 	.byte	0x00, 0xf4, 0x21, 0x00


	//----- nvinfo : EIATTR_KPARAM_INFO
	.align		4
.L_17:
        /*0038*/ 	.byte	0x04, 0x17
        /*003a*/ 	.short	(.L_19 - .L_18)
.L_18:
        /*003c*/ 	.word	0x00000000
        /*0040*/ 	.short	0x0004
        /*0042*/ 	.short	0x0020
        /*0044*/ 	.byte	0x00, 0xf4, 0x21, 0x00


	//----- nvinfo : EIATTR_KPARAM_INFO
	.align		4
.L_19:
        /*0048*/ 	.byte	0x04, 0x17
        /*004a*/ 	.short	(.L_21 - .L_20)
.L_20:
        /*004c*/ 	.word	0x00000000
        /*0050*/ 	.short	0x0003
        /*0052*/ 	.short	0x0018
        /*0054*/ 	.byte	0x00, 0xf4, 0x21, 0x00


	//----- nvinfo : EIATTR_KPARAM_INFO
	.align		4
.L_21:
        /*0058*/ 	.byte	0x04, 0x17
        /*005a*/ 	.short	(.L_23 - .L_22)
.L_22:
        /*005c*/ 	.word	0x00000000
        /*0060*/ 	.short	0x0002
        /*0062*/ 	.short	0x0010
        /*0064*/ 	.byte	0x00, 0xf4, 0x21, 0x00


	//----- nvinfo : EIATTR_KPARAM_INFO
	.align		4
.L_23:
        /*0068*/ 	.byte	0x04, 0x17
        /*006a*/ 	.short	(.L_25 - .L_24)
.L_24:
        /*006c*/ 	.word	0x00000000
        /*0070*/ 	.short	0x0001
        /*0072*/ 	.short	0x0008
        /*0074*/ 	.byte	0x00, 0xf4, 0x21, 0x00


	//----- nvinfo : EIATTR_KPARAM_INFO
	.align		4
.L_25:
        /*0078*/ 	.byte	0x04, 0x17
        /*007a*/ 	.short	(.L_27 - .L_26)
.L_26:
        /*007c*/ 	.word	0x00000000
        /*0080*/ 	.short	0x0000
        /*0082*/ 	.short	0x0000
        /*0084*/ 	.byte	0x00, 0xf4, 0x21, 0x00


	//----- nvinfo : EIATTR_SPARSE_MMA_MASK
	.align		4
.L_27:
        /*0088*/ 	.byte	0x03, 0x50
        /*008a*/ 	.short	0x0000


	//----- nvinfo : EIATTR_MAXREG_COUNT
	.align		4
        /*008c*/ 	.byte	0x03, 0x1b
        /*008e*/ 	.short	0x00ff


	//----- nvinfo : EIATTR_EXIT_INSTR_OFFSETS
	.align		4
        /*0090*/ 	.byte	0x04, 0x1c
        /*0092*/ 	.short	(.L_29 - .L_28)


	//   ....[0]....
.L_28:
        /*0094*/ 	.word	0x00000340


	//   ....[1]....
        /*0098*/ 	.word	0x00000360


	//----- nvinfo : EIATTR_REQNTID
	.align		4
.L_29:
        /*009c*/ 	.byte	0x04, 0x10
        /*009e*/ 	.short	(.L_31 - .L_30)
.L_30:
        /*00a0*/ 	.word	0x00000080
        /*00a4*/ 	.word	0x00000001
        /*00a8*/ 	.word	0x00000001


	//----- nvinfo : EIATTR_CBANK_PARAM_SIZE
	.align		4
.L_31:
        /*00ac*/ 	.byte	0x03, 0x19
        /*00ae*/ 	.short	0x003c


	//----- nvinfo : EIATTR_PARAM_CBANK
	.align		4
        /*00b0*/ 	.byte	0x04, 0x0a
        /*00b2*/ 	.short	(.L_33 - .L_32)
	.align		4
.L_32:
        /*00b4*/ 	.word	index@(.nv.constant0.triton_poi_fused__native_batch_norm_legit_no_training_convolution_relu_62)
        /*00b8*/ 	.short	0x0210
        /*00ba*/ 	.short	0x003c


	//----- nvinfo : EIATTR_SW_WAR
	.align		4
.L_33:
        /*00bc*/ 	.byte	0x04, 0x36
        /*00be*/ 	.short	(.L_35 - .L_34)
.L_34:
        /*00c0*/ 	.word	0x00000008
.L_35:


//--------------------- .nv.callgraph             --------------------------
	.section	.nv.callgraph,"",@"SHT_CUDA_CALLGRAPH"
	.align	4
	.sectionentsize	8
	.align		4
        /*0000*/ 	.word	0x00000000
	.align		4
        /*0004*/ 	.word	0xffffffff
	.align		4
        /*0008*/ 	.word	0x00000000
	.align		4
        /*000c*/ 	.word	0xfffffffe
	.align		4
        /*0010*/ 	.word	0x00000000
	.align		4
        /*0014*/ 	.word	0xfffffffd
	.align		4
        /*0018*/ 	.word	0x00000000
	.align		4
        /*001c*/ 	.word	0xfffffffc


//--------------------- .nv.constant4             --------------------------
	.section	.nv.constant4,"a",@progbits
	.align	8
	.align		8
.nv.constant4:
        /*0000*/ 	.dword	_$_str
	.align		8
        /*0008*/ 	.dword	_$_str_$_2


//--------------------- .text.triton_poi_fused__native_batch_norm_legit_no_training_convolution_relu_62 --------------------------
	.section	.text.triton_poi_fused__native_batch_norm_legit_no_training_convolution_relu_62,"ax",@progbits
	.align	128
        .global         triton_poi_fused__native_batch_norm_legit_no_training_convolution_relu_62
        .type           triton_poi_fused__native_batch_norm_legit_no_training_convolution_relu_62,@function
        .size           triton_poi_fused__native_batch_norm_legit_no_training_convolution_relu_62,(.L_x_1 - triton_poi_fused__native_batch_norm_legit_no_training_convolution_relu_62)
        .other          triton_poi_fused__native_batch_norm_legit_no_training_convolution_relu_62,@"STO_CUDA_ENTRY STV_DEFAULT"
triton_poi_fused__native_batch_norm_legit_no_training_convolution_relu_62:
.text.triton_poi_fused__native_batch_norm_legit_no_training_convolution_relu_62:
[----:B------:R-:W0:Y:S01]  /*0000*/  LDC R1, c[0x0][0x28] ;  /* 0x00000a00ff017b82 */ /* 0x000e220000000800 */
[----:B------:R-:W1:Y:S07]  /*0010*/  S2R R0, SR_TID.X ;  /* 0x0000000000007919 */ /* 0x000e6e0000002100 */
[----:B------:R-:W2:Y:S01]  /*0020*/  LDC.64 R12, c[0x0][0x228] ;  /* 0x00008a00ff0c7b82 */ /* 0x000ea20000000a00 */
[----:B------:R-:W-:Y:S01]  /*0030*/  CS2R R4, SRZ ;  /* 0x0000000000047805 */ /* 0x000fe2000001ff00 */
[----:B------:R-:W-:Y:S01]  /*0040*/  ULDC.64 UR4, c[0x0][0x208] ;  /* 0x0000820000047ab9 */ /* 0x000fe20000000a00 */
[----:B------:R-:W3:Y:S05]  /*0050*/  S2R R3, SR_CTAID.X ;  /* 0x0000000000037919 */ /* 0x000eea0000002500 */
[----:B------:R-:W4:Y:S08]  /*0060*/  LDC.64 R10, c[0x0][0x218] ;  /* 0x00008600ff0a7b82 */ /* 0x000f300000000a00 */
[----:B------:R-:W5:Y:S08]  /*0070*/  LDC.64 R14, c[0x0][0x220] ;  /* 0x00008800ff0e7b82 */ /* 0x000f700000000a00 */
[----:B------:R-:W5:Y:S01]  /*0080*/  LDC.64 R16, c[0x0][0x230] ;  /* 0x00008c00ff107b82 */ /* 0x000f620000000a00 */
[----:B-1----:R-:W-:-:S07]  /*0090*/  LOP3.LUT R0, R0, 0x7f, RZ, 0xc0, !PT ;  /* 0x0000007f00007812 */ /* 0x002fce00078ec0ff */
[----:B------:R-:W1:Y:S01]  /*00a0*/  LDC.64 R6, c[0x0][0x238] ;  /* 0x00008e00ff067b82 */ /* 0x000e620000000a00 */
[----:B---3--:R-:W-:-:S04]  /*00b0*/  LEA R0, R3, R0, 0x7 ;  /* 0x0000000003007211 */ /* 0x008fc800078e38ff */
[C---:B------:R-:W-:Y:S01]  /*00c0*/  ISETP.GE.AND P0, PT, R0.reuse, 0xd4, PT ;  /* 0x000000d40000780c */ /* 0x040fe20003f06270 */
[----:B------:R-:W-:-:S05]  /*00d0*/  IMAD.HI R2, R0, 0x4d4873ed, RZ ;  /* 0x4d4873ed00027827 */ /* 0x000fca00078e02ff */
[----:B------:R-:W-:-:S04]  /*00e0*/  SHF.R.U32.HI R3, RZ, 0x1f, R2 ;  /* 0x0000001fff037819 */ /* 0x000fc80000011602 */
[----:B------:R-:W-:-:S05]  /*00f0*/  LEA.HI.SX32 R3, R2, R3, 0x1c ;  /* 0x0000000302037211 */ /* 0x000fca00078fe2ff */
[----:B------:R-:W-:Y:S02]  /*0100*/  IMAD R19, R3, -0x35, R0 ;  /* 0xffffffcb03137824 */ /* 0x000fe400078e0200 */
[----:B------:R-:W3:Y:S02]  /*0110*/  LDC.64 R2, c[0x0][0x210] ;  /* 0x00008400ff027b82 */ /* 0x000ee40000000a00 */
[----:B--2---:R-:W-:-:S05]  /*0120*/  IMAD.WIDE R12, R19, 0x4, R12 ;  /* 0x00000004130c7825 */ /* 0x004fca00078e020c */
[----:B------:R5:W2:Y:S01]  /*0130*/  @!P0 LDG.E.EL R4, desc[UR4][R12.64] ;  /* 0x000000040c048981 */ /* 0x000aa2000c2e1900 */
[----:B------:R-:W-:Y:S01]  /*0140*/  CS2R R8, SRZ ;  /* 0x0000000000087805 */ /* 0x000fe2000001ff00 */
[----:B----4-:R-:W-:-:S05]  /*0150*/  IMAD.WIDE R10, R19, 0x4, R10 ;  /* 0x00000004130a7825 */ /* 0x010fca00078e020a */
[----:B------:R4:W2:Y:S01]  /*0160*/  @!P0 LDG.E.EL R8, desc[UR4][R10.64] ;  /* 0x000000040a088981 */ /* 0x0008a2000c2e1900 */
[----:B-----5:R-:W-:-:S04]  /*0170*/  IMAD.WIDE R12, R19, 0x4, R14 ;  /* 0x00000004130c7825 */ /* 0x020fc800078e020e */
[----:B---3--:R-:W-:Y:S01]  /*0180*/  IMAD.WIDE R2, R0, 0x4, R2 ;  /* 0x0000000400027825 */ /* 0x008fe200078e0202 */
[----:B------:R-:W3:Y:S04]  /*0190*/  @!P0 LDG.E.EL R9, desc[UR4][R12.64] ;  /* 0x000000040c098981 */ /* 0x000ee8000c2e1900 */
[----:B------:R-:W5:Y:S01]  /*01a0*/  @!P0 LDG.E R5, desc[UR4][R2.64] ;  /* 0x0000000402058981 */ /* 0x000f62000c1e1900 */
[----:B0-----:R-:W-:-:S04]  /*01b0*/  IMAD.WIDE R14, R19, 0x4, R16 ;  /* 0x00000004130e7825 */ /* 0x001fc800078e0210 */
[----:B-1----:R-:W-:Y:S01]  /*01c0*/  IMAD.WIDE R16, R19, 0x4, R6 ;  /* 0x0000000413107825 */ /* 0x002fe200078e0206 */
[----:B------:R-:W-:Y:S01]  /*01d0*/  CS2R R18, SRZ ;  /* 0x0000000000127805 */ /* 0x000fe2000001ff00 */
[----:B----4-:R-:W-:Y:S01]  /*01e0*/  HFMA2.MMA R11, -RZ, RZ, 1.625, 0 ;  /* 0x3e800000ff0b7435 */ /* 0x010fe200000001ff */
[----:B------:R-:W0:Y:S04]  /*01f0*/  LDC.64 R6, c[0x0][0x240] ;  /* 0x00009000ff067b82 */ /* 0x000e280000000a00 */
[----:B------:R-:W4:Y:S04]  /*0200*/  @!P0 LDG.E.EL R18, desc[UR4][R14.64] ;  /* 0x000000040e128981 */ /* 0x000f28000c2e1900 */
[----:B------:R-:W4:Y:S01]  /*0210*/  @!P0 LDG.E.EL R19, desc[UR4][R16.64] ;  /* 0x0000000410138981 */ /* 0x000f22000c2e1900 */
[----:B0-----:R-:W-:-:S04]  /*0220*/  IMAD.WIDE R6, R0, 0x4, R6 ;  /* 0x0000000400067825 */ /* 0x001fc800078e0206 */
[----:B--2---:R-:W-:-:S04]  /*0230*/  FADD R4, R4, 9.9999997473787516356e-06 ;  /* 0x3727c5ac04047421 */ /* 0x004fc80000000000 */
[----:B------:R-:W0:Y:S02]  /*0240*/  MUFU.SQRT R20, R4 ;  /* 0x0000000400147308 */ /* 0x000e240000002000 */
[C---:B0-----:R-:W-:Y:S02]  /*0250*/  FSETP.GT.AND P1, PT, R20.reuse, 8.50705917302346158658e+37, PT ;  /* 0x7e8000001400780b */ /* 0x041fe40003f24000 */
[----:B------:R-:W-:-:S11]  /*0260*/  FSETP.GEU.AND P2, PT, R20, 1.175494350822287508e-38, PT ;  /* 0x008000001400780b */ /* 0x000fd60003f4e000 */
[----:B------:R-:W-:-:S04]  /*0270*/  @P1 FMUL R20, R20, 0.25 ;  /* 0x3e80000014141820 */ /* 0x000fc80000400000 */
[----:B------:R-:W-:-:S06]  /*0280*/  @!P2 FMUL R20, R20, 16777216 ;  /* 0x4b8000001414a820 */ /* 0x000fcc0000400000 */
[----:B------:R-:W0:Y:S01]  /*0290*/  MUFU.RCP R20, R20 ;  /* 0x0000001400147308 */ /* 0x000e220000001000 */
[----:B------:R-:W-:Y:S01]  /*02a0*/  FSEL R11, R11, 1, P1 ;  /* 0x3f8000000b0b7808 */ /* 0x000fe20000800000 */
[----:B-----5:R-:W-:-:S04]  /*02b0*/  FADD R5, R8, R5 ;  /* 0x0000000508057221 */ /* 0x020fc80000000000 */
[----:B------:R-:W-:Y:S01]  /*02c0*/  @!P2 FMUL R11, R11, 16777216 ;  /* 0x4b8000000b0ba820 */ /* 0x000fe20000400000 */
[----:B---3--:R-:W-:-:S03]  /*02d0*/  FADD R9, R5, -R9 ;  /* 0x8000000905097221 */ /* 0x008fc60000000000 */
[----:B0-----:R-:W-:-:S04]  /*02e0*/  FMUL R4, R20, R11 ;  /* 0x0000000b14047220 */ /* 0x001fc80000400000 */
[----:B------:R-:W-:-:S04]  /*02f0*/  FMUL R4, R9, R4 ;  /* 0x0000000409047220 */ /* 0x000fc80000400000 */
[----:B----4-:R-:W-:Y:S01]  /*0300*/  FFMA R4, R4, R18, R19 ;  /* 0x0000001204047223 */ /* 0x010fe20000000013 */
[----:B------:R0:W-:Y:S04]  /*0310*/  @!P0 STG.E desc[UR4][R2.64], R5 ;  /* 0x0000000502008986 */ /* 0x0001e8000c101904 */
[----:B------:R-:W-:-:S04]  /*0320*/  FSETP.GEU.AND P1, PT, R4, RZ, PT ;  /* 0x000000ff0400720b */ /* 0x000fc80003f2e000 */
[----:B------:R-:W-:Y:S01]  /*0330*/  FSEL R9, R4, RZ, P1 ;  /* 0x000000ff04097208 */ /* 0x000fe20000800000 */
[----:B0-----:R-:W-:Y:S08]  /*0340*/  @P0 EXIT ;  /* 0x000000000000094d */ /* 0x001ff00003800000 */
[----:B------:R-:W-:Y:S01]  /*0350*/  STG.E desc[UR4][R6.64], R9 ;  /* 0x0000000906007986 */ /* 0x000fe2000c101904 */
[----:B------:R-:W-:Y:S05]  /*0360*/  EXIT ;  /* 0x000000000000794d */ /* 0x000fea0003800000 */
.L_x_0:
[----:B------:R-:W-:-:S00]  /*0370*/  BRA `(.L_x_0) ;  /* 0xfffffffc00fc7947 */ /* 0x000fc0000383ffff */
[----:B------:R-:W-:-:S00]  /*0380*/  NOP ;  /* 0x0000000000007918 */ /* 0x000fc00000000000 */
[----:B------:R-:W-:-:S00]  /*0390*/  NOP ;  /* 0x0000000000007918 */ /* 0x000fc00000000000 */
[----:B------:R-:W-:-:S00]  /*03a0*/  NOP ;  /* 0x0000000000007918 */ /* 0x000fc00000000000 */
[----:B------:R-:W-:-:S00]  /*03b0*/  NOP ;  /* 0x0000000000007918 */ /* 0x000fc00000000000 */
[----:B------:R-:W-:-:S00]  /*03c0*/  NOP ;  /* 0x0000000000007918 */ /* 0x000fc00000000000 */
[----:B------:R-:W-:-:S00]  /*03d0*/  NOP ;  /* 0x0000000000007918 */ /* 0x000fc00000000000 */
[----:B------:R-:W-:-:S00]  /*03e0*/  NOP ;  /* 0x0000000000007918 */ /* 0x000fc00000000000 */
[----:B------:R-:W-:-:S00]  /*03f0*/  NOP ;  /* 0x0000000000007918 */ /* 0x000fc00000000000 */
.L_x_1:


//--------------------- .nv.global.init           --------------------------
	.section	.nv.global.init,"aw",@progbits
.nv.global.init:
	.type		_$_str,@object
	.size		_$_str,(_$_str_$_2 - _$_str)
_$_str:
        /*0000*/ 	.byte	0x5f, 0x5f, 0x43, 0x55, 0x44, 0x41, 0x5f, 0x46, 0x54, 0x5a, 0x00
	.type		_$_str_$_2,@object
	.size		_$_str_$_2,(.L_1 - _$_str_$_2)
_$_str_$_2:
        /*000b*/ 	.byte	0x5f, 0x5f, 0x43, 0x55, 0x44, 0x41, 0x5f, 0x50, 0x52, 0x45, 0x43, 0x5f, 0x53, 0x51, 0x52, 0x54
        /*001b*/ 	.byte	0x00
.L_1:


//--------------------- .nv.constant0.triton_poi_fused__native_batch_norm_legit_no_training_convolution_relu_62 --------------------------
	.section	.nv.constant0.triton_poi_fused__native_batch_norm_legit_no_training_convolution_relu_62,"a",@progbits
	.sectionflags	@""
	.align	4
.nv.constant0.triton_poi_fused__native_batch_norm_legit_no_training_convolution_relu_62:
	.zero		588
